	.headerflags	@"EF_CUDA_TEXMODE_UNIFIED EF_CUDA_64BIT_ADDRESS EF_CUDA_ACCELERATORS EF_CUDA_SM90 EF_CUDA_VIRTUAL_SM(EF_CUDA_SM90)"
	.elftype	@"ET_EXEC"


//--------------------- .nv.info                  --------------------------
	.section	.nv.info,"",@"SHT_CUDA_INFO"
	.align	4


	//----- nvinfo : EIATTR_REGCOUNT
	.align		4
        /*0000*/ 	.byte	0x04, 0x2f
        /*0002*/ 	.short	(.L_1 - .L_0)
	.align		4
.L_0:
        /*0004*/ 	.word	index@(triton_poi_fused_add_native_layer_norm_2)
        /*0008*/ 	.word	0x0000001c


	//----- nvinfo : EIATTR_MIN_STACK_SIZE
	.align		4
.L_1:
        /*000c*/ 	.byte	0x04, 0x12
        /*000e*/ 	.short	(.L_3 - .L_2)
	.align		4
.L_2:
        /*0010*/ 	.word	index@(triton_poi_fused_add_native_layer_norm_2)
        /*0014*/ 	.word	0x00000000


	//----- nvinfo : EIATTR_FRAME_SIZE
	.align		4
.L_3:
        /*0018*/ 	.byte	0x04, 0x11
        /*001a*/ 	.short	(.L_5 - .L_4)
	.align		4
.L_4:
        /*001c*/ 	.word	index@(triton_poi_fused_add_native_layer_norm_2)
        /*0020*/ 	.word	0x00000000


	//----- nvinfo : EIATTR_MIN_STACK_SIZE
	.align		4
.L_5:
        /*0024*/ 	.byte	0x04, 0x12
        /*0026*/ 	.short	(.L_7 - .L_6)
	.align		4
.L_6:
        /*0028*/ 	.word	index@(triton_poi_fused_add_native_layer_norm_2)
        /*002c*/ 	.word	0x00000000
.L_7:


//--------------------- .nv.info.triton_poi_fused_add_native_layer_norm_2 --------------------------
	.section	.nv.info.triton_poi_fused_add_native_layer_norm_2,"",@"SHT_CUDA_INFO"
	.sectionflags	@""
	.align	4


	//----- nvinfo : EIATTR_CUDA_API_VERSION
	.align		4
        /*0000*/ 	.byte	0x04, 0x37
        /*0002*/ 	.short	(.L_9 - .L_8)
.L_8:
        /*0004*/ 	.word	0x0000007c


	//----- nvinfo : EIATTR_KPARAM_INFO
	.align		4
.L_9:
        /*0008*/ 	.byte	0x04, 0x17
        /*000a*/ 	.short	(.L_11 - .L_10)
.L_10:
        /*000c*/ 	.word	0x00000000
        /*0010*/ 	.short	0x0004
        /*0012*/ 	.short	0x0020
        /*0014*/ 	.byte	0x00, 0xf0, 0x11, 0x00


	//----- nvinfo : EIATTR_KPARAM_INFO
	.align		4
.L_11:
        /*0018*/ 	.byte	0x04, 0x17
        /*001a*/ 	.short	(.L_13 - .L_12)
.L_12:
        /*001c*/ 	.word	0x00000000
        /*0020*/ 	.short	0x0003
        /*0022*/ 	.short	0x0018
        /*0024*/ 	.byte	0x00, 0xf4, 0x21, 0x00


	//----- nvinfo : EIATTR_KPARAM_INFO
	.align		4
.L_13:
        /*0028*/ 	.byte	0x04, 0x17
        /*002a*/ 	.short	(.L_15 - .L_14)
.L_14:
        /*002c*/ 	.word	0x00000000
        /*0030*/ 	.short	0x0002
        /*0032*/ 	.short	0x0010
        /*0034*/ 	.byte	0x00, 0xf4, 0x21, 0x00


	//----- nvinfo : EIATTR_KPARAM_INFO
	.align		4
.L_15:
        /*0038*/ 	.byte	0x04, 0x17
        /*003a*/ 	.short	(.L_17 - .L_16)
.L_16:
        /*003c*/ 	.word	0x00000000
        /*0040*/ 	.short	0x0001
        /*0042*/ 	.short	0x0008
        /*0044*/ 	.byte	0x00, 0xf4, 0x21, 0x00


	//----- nvinfo : EIATTR_KPARAM_INFO
	.align		4
.L_17:
        /*0048*/ 	.byte	0x04, 0x17
        /*004a*/ 	.short	(.L_19 - .L_18)
.L_18:
        /*004c*/ 	.word	0x00000000
        /*0050*/ 	.short	0x0000
        /*0052*/ 	.short	0x0000
        /*0054*/ 	.byte	0x00, 0xf4, 0x21, 0x00


	//----- nvinfo : EIATTR_SPARSE_MMA_MASK
	.align		4
.L_19:
        /*0058*/ 	.byte	0x03, 0x50
        /*005a*/ 	.short	0x0000


	//----- nvinfo : EIATTR_MAXREG_COUNT
	.align		4
        /*005c*/ 	.byte	0x03, 0x1b
        /*005e*/ 	.short	0x00ff


	//----- nvinfo : EIATTR_EXIT_INSTR_OFFSETS
	.align		4
        /*0060*/ 	.byte	0x04, 0x1c
        /*0062*/ 	.short	(.L_21 - .L_20)


	//   ....[0]....
.L_20:
        /*0064*/ 	.word	0x00000580


	//   ....[1]....
        /*0068*/ 	.word	0x000005c0


	//----- nvinfo : EIATTR_REQNTID
	.align		4
.L_21:
        /*006c*/ 	.byte	0x04, 0x10
        /*006e*/ 	.short	(.L_23 - .L_22)
.L_22:
        /*0070*/ 	.word	0x00000020
        /*0074*/ 	.word	0x00000001
        /*0078*/ 	.word	0x00000001


	//----- nvinfo : EIATTR_CBANK_PARAM_SIZE
	.align		4
.L_23:
        /*007c*/ 	.byte	0x03, 0x19
        /*007e*/ 	.short	0x0024


	//----- nvinfo : EIATTR_PARAM_CBANK
	.align		4
        /*0080*/ 	.byte	0x04, 0x0a
        /*0082*/ 	.short	(.L_25 - .L_24)
	.align		4
.L_24:
        /*0084*/ 	.word	index@(.nv.constant0.triton_poi_fused_add_native_layer_norm_2)
        /*0088*/ 	.short	0x0210
        /*008a*/ 	.short	0x0024


	//----- nvinfo : EIATTR_SW_WAR
	.align		4
.L_25:
        /*008c*/ 	.byte	0x04, 0x36
        /*008e*/ 	.short	(.L_27 - .L_26)
.L_26:
        /*0090*/ 	.word	0x00000008
.L_27:


//--------------------- .nv.callgraph             --------------------------
	.section	.nv.callgraph,"",@"SHT_CUDA_CALLGRAPH"
	.align	4
	.sectionentsize	8
	.align		4
        /*0000*/ 	.word	0x00000000
	.align		4
        /*0004*/ 	.word	0xffffffff
	.align		4
        /*0008*/ 	.word	0x00000000
	.align		4
        /*000c*/ 	.word	0xfffffffe
	.align		4
        /*0010*/ 	.word	0x00000000
	.align		4
        /*0014*/ 	.word	0xfffffffd
	.align		4
        /*0018*/ 	.word	0x00000000
	.align		4
        /*001c*/ 	.word	0xfffffffc


//--------------------- .text.triton_poi_fused_add_native_layer_norm_2 --------------------------
	.section	.text.triton_poi_fused_add_native_layer_norm_2,"ax",@progbits
	.align	128
        .global         triton_poi_fused_add_native_layer_norm_2
        .type           triton_poi_fused_add_native_layer_norm_2,@function
        .size           triton_poi_fused_add_native_layer_norm_2,(.L_x_1 - triton_poi_fused_add_native_layer_norm_2)
        .other          triton_poi_fused_add_native_layer_norm_2,@"STO_CUDA_ENTRY STV_DEFAULT"
triton_poi_fused_add_native_layer_norm_2:
.text.triton_poi_fused_add_native_layer_norm_2:
[----:B------:R-:W0:Y:S01]  /*0000*/  LDC R1, c[0x0][0x28] ;  /* 0x00000a00ff017b82 */ /* 0x000e220000000800 */
[----:B------:R-:W1:Y:S07]  /*0010*/  S2R R0, SR_TID.X ;  /* 0x0000000000007919 */ /* 0x000e6e0000002100 */
[----:B------:R-:W2:Y:S01]  /*0020*/  LDC.64 R4, c[0x0][0x210] ;  /* 0x00008400ff047b82 */ /* 0x000ea20000000a00 */
[----:B------:R-:W-:Y:S01]  /*0030*/  ULDC.64 UR4, c[0x0][0x208] ;  /* 0x0000820000047ab9 */ /* 0x000fe20000000a00 */
[----:B------:R-:W-:Y:S01]  /*0040*/  CS2R R18, SRZ ;  /* 0x0000000000127805 */ /* 0x000fe2000001ff00 */
[----:B------:R-:W3:Y:S01]  /*0050*/  S2R R3, SR_CTAID.X ;  /* 0x0000000000037919 */ /* 0x000ee20000002500 */
[----:B------:R-:W-:-:S02]  /*0060*/  CS2R R20, SRZ ;  /* 0x0000000000147805 */ /* 0x000fc4000001ff00 */
[----:B------:R-:W-:Y:S02]  /*0070*/  CS2R R22, SRZ ;  /* 0x0000000000167805 */ /* 0x000fe4000001ff00 */
[----:B------:R-:W-:Y:S01]  /*0080*/  CS2R R24, SRZ ;  /* 0x0000000000187805 */ /* 0x000fe2000001ff00 */
[----:B------:R-:W4:Y:S01]  /*0090*/  LDC.64 R8, c[0x0][0x218] ;  /* 0x00008600ff087b82 */ /* 0x000f220000000a00 */
[----:B-1----:R-:W-:-:S04]  /*00a0*/  SHF.L.U32 R0, R0, 0x1, RZ ;  /* 0x0000000100007819 */ /* 0x002fc800000006ff */
[----:B------:R-:W-:Y:S02]  /*00b0*/  LOP3.LUT R0, R0, 0x3e, RZ, 0xc0, !PT ;  /* 0x0000003e00007812 */ /* 0x000fe400078ec0ff */
[----:B---3--:R-:W-:Y:S02]  /*00c0*/  SHF.R.S32.HI R2, RZ, 0x19, R3 ;  /* 0x00000019ff027819 */ /* 0x008fe40000011403 */
[----:B------:R-:W-:Y:S02]  /*00d0*/  LEA R0, R3, R0, 0x6 ;  /* 0x0000000003007211 */ /* 0x000fe400078e30ff */
[----:B------:R-:W-:Y:S02]  /*00e0*/  SGXT R3, R2, 0x1 ;  /* 0x000000010203781a */ /* 0x000fe40000000200 */
[----:B------:R-:W-:Y:S02]  /*00f0*/  IADD3 R2, R0, 0x1, RZ ;  /* 0x0000000100027810 */ /* 0x000fe40007ffe0ff */
[----:B------:R-:W-:-:S02]  /*0100*/  LEA.HI R6, R3, R0, RZ, 0x4 ;  /* 0x0000000003067211 */ /* 0x000fc400078f20ff */
[----:B------:R-:W-:Y:S02]  /*0110*/  LEA.HI R7, R3, R2, RZ, 0x4 ;  /* 0x0000000203077211 */ /* 0x000fe400078f20ff */
[----:B------:R-:W-:Y:S02]  /*0120*/  LOP3.LUT R3, R6, 0x3ffffff0, RZ, 0xc0, !PT ;  /* 0x3ffffff006037812 */ /* 0x000fe400078ec0ff */
[----:B------:R-:W-:Y:S02]  /*0130*/  LOP3.LUT R7, R7, 0x3ffffff0, RZ, 0xc0, !PT ;  /* 0x3ffffff007077812 */ /* 0x000fe400078ec0ff */
[----:B------:R-:W-:Y:S02]  /*0140*/  IADD3 R3, R0, -R3, RZ ;  /* 0x8000000300037210 */ /* 0x000fe40007ffe0ff */
[----:B------:R-:W-:Y:S02]  /*0150*/  IADD3 R7, R2, -R7, RZ ;  /* 0x8000000702077210 */ /* 0x000fe40007ffe0ff */
[----:B------:R-:W-:-:S02]  /*0160*/  SHF.L.U32 R11, R0, 0x2, RZ ;  /* 0x00000002000b7819 */ /* 0x000fc400000006ff */
[----:B------:R-:W-:Y:S02]  /*0170*/  SHF.L.U32 R15, R3, 0x2, RZ ;  /* 0x00000002030f7819 */ /* 0x000fe400000006ff */
[----:B------:R-:W-:Y:S02]  /*0180*/  ISETP.GE.AND P0, PT, R0, 0x40, PT ;  /* 0x000000400000780c */ /* 0x000fe40003f06270 */
[----:B------:R-:W-:Y:S01]  /*0190*/  SHF.L.U32 R13, R2, 0x2, RZ ;  /* 0x00000002020d7819 */ /* 0x000fe200000006ff */
[----:B--2---:R-:W-:Y:S01]  /*01a0*/  IMAD.WIDE R2, R11, 0x4, R4 ;  /* 0x000000040b027825 */ /* 0x004fe200078e0204 */
[----:B------:R-:W-:Y:S02]  /*01b0*/  SHF.L.U32 R17, R7, 0x2, RZ ;  /* 0x0000000207117819 */ /* 0x000fe400000006ff */
[----:B------:R-:W-:Y:S01]  /*01c0*/  CS2R R10, SRZ ;  /* 0x00000000000a7805 */ /* 0x000fe2000001ff00 */
[----:B----4-:R-:W-:Y:S01]  /*01d0*/  IMAD.WIDE R6, R15, 0x4, R8 ;  /* 0x000000040f067825 */ /* 0x010fe200078e0208 */
[----:B------:R-:W-:-:S03]  /*01e0*/  CS2R R14, SRZ ;  /* 0x00000000000e7805 */ /* 0x000fc6000001ff00 */
[----:B------:R-:W-:Y:S01]  /*01f0*/  IMAD.WIDE R4, R13, 0x4, R4 ;  /* 0x000000040d047825 */ /* 0x000fe200078e0204 */
[----:B------:R-:W-:Y:S01]  /*0200*/  CS2R R12, SRZ ;  /* 0x00000000000c7805 */ /* 0x000fe2000001ff00 */
[----:B------:R-:W2:Y:S02]  /*0210*/  @!P0 LDG.E.EL R10, desc[UR4][R2.64] ;  /* 0x00000004020a8981 */ /* 0x000ea4000c2e1900 */
[----:B------:R-:W-:Y:S01]  /*0220*/  IMAD.WIDE R8, R17, 0x4, R8 ;  /* 0x0000000411087825 */ /* 0x000fe200078e0208 */
[----:B------:R-:W-:Y:S01]  /*0230*/  CS2R R16, SRZ ;  /* 0x0000000000107805 */ /* 0x000fe2000001ff00 */
[----:B------:R-:W3:Y:S04]  /*0240*/  @!P0 LDG.E.EL R11, desc[UR4][R4.64] ;  /* 0x00000004040b8981 */ /* 0x000ee8000c2e1900 */
[----:B------:R-:W4:Y:S04]  /*0250*/  @!P0 LDG.E.EL R15, desc[UR4][R4.64+0x4] ;  /* 0x00000404040f8981 */ /* 0x000f28000c2e1900 */
[----:B------:R-:W3:Y:S04]  /*0260*/  @!P0 LDG.E.EL R12, desc[UR4][R8.64] ;  /* 0x00000004080c8981 */ /* 0x000ee8000c2e1900 */
[----:B------:R-:W4:Y:S04]  /*0270*/  @!P0 LDG.E.EL R16, desc[UR4][R8.64+0x4] ;  /* 0x0000040408108981 */ /* 0x000f28000c2e1900 */
[----:B------:R-:W5:Y:S04]  /*0280*/  @!P0 LDG.E.EL R19, desc[UR4][R4.64+0x8] ;  /* 0x0000080404138981 */ /* 0x000f68000c2e1900 */
[----:B------:R-:W5:Y:S04]  /*0290*/  @!P0 LDG.E.EL R20, desc[UR4][R8.64+0x8] ;  /* 0x0000080408148981 */ /* 0x000f68000c2e1900 */
[----:B------:R-:W2:Y:S04]  /*02a0*/  @!P0 LDG.E.EL R14, desc[UR4][R2.64+0x4] ;  /* 0x00000404020e8981 */ /* 0x000ea8000c2e1900 */
[----:B------:R-:W2:Y:S04]  /*02b0*/  @!P0 LDG.E.EL R13, desc[UR4][R6.64] ;  /* 0x00000004060d8981 */ /* 0x000ea8000c2e1900 */
[----:B------:R-:W2:Y:S04]  /*02c0*/  @!P0 LDG.E.EL R17, desc[UR4][R6.64+0x4] ;  /* 0x0000040406118981 */ /* 0x000ea8000c2e1900 */
[----:B------:R-:W2:Y:S04]  /*02d0*/  @!P0 LDG.E.EL R23, desc[UR4][R4.64+0xc] ;  /* 0x00000c0404178981 */ /* 0x000ea8000c2e1900 */
[----:B------:R-:W2:Y:S04]  /*02e0*/  @!P0 LDG.E.EL R24, desc[UR4][R8.64+0xc] ;  /* 0x00000c0408188981 */ /* 0x000ea8000c2e1900 */
[----:B------:R-:W2:Y:S04]  /*02f0*/  @!P0 LDG.E.EL R18, desc[UR4][R2.64+0x8] ;  /* 0x0000080402128981 */ /* 0x000ea8000c2e1900 */
[----:B------:R-:W2:Y:S04]  /*0300*/  @!P0 LDG.E.EL R21, desc[UR4][R6.64+0x8] ;  /* 0x0000080406158981 */ /* 0x000ea8000c2e1900 */
[----:B------:R1:W2:Y:S04]  /*0310*/  @!P0 LDG.E.EL R22, desc[UR4][R2.64+0xc] ;  /* 0x00000c0402168981 */ /* 0x0002a8000c2e1900 */
[----:B------:R-:W2:Y:S01]  /*0320*/  @!P0 LDG.E.EL R25, desc[UR4][R6.64+0xc] ;  /* 0x00000c0406198981 */ /* 0x000ea2000c2e1900 */
[----:B---3--:R-:W-:Y:S01]  /*0330*/  FADD R12, R12, R11 ;  /* 0x0000000b0c0c7221 */ /* 0x008fe20000000000 */
[----:B----4-:R-:W-:-:S04]  /*0340*/  FADD R15, R16, R15 ;  /* 0x0000000f100f7221 */ /* 0x010fc80000000000 */
[----:B-1----:R-:W-:Y:S01]  /*0350*/  FADD R2, R12, R15 ;  /* 0x0000000f0c027221 */ /* 0x002fe20000000000 */
[----:B-----5:R-:W-:-:S04]  /*0360*/  FADD R19, R20, R19 ;  /* 0x0000001314137221 */ /* 0x020fc80000000000 */
[----:B0-----:R-:W-:Y:S02]  /*0370*/  FADD R5, R2, R19 ;  /* 0x0000001302057221 */ /* 0x001fe40000000000 */
[----:B------:R-:W0:Y:S01]  /*0380*/  LDC.64 R2, c[0x0][0x220] ;  /* 0x00008800ff027b82 */ /* 0x000e220000000a00 */
[----:B--2---:R-:W-:Y:S01]  /*0390*/  FADD R13, R13, R10 ;  /* 0x0000000a0d0d7221 */ /* 0x004fe20000000000 */
[----:B------:R-:W-:-:S04]  /*03a0*/  FADD R14, R17, R14 ;  /* 0x0000000e110e7221 */ /* 0x000fc80000000000 */
[----:B------:R-:W-:Y:S01]  /*03b0*/  FADD R10, R13, R14 ;  /* 0x0000000e0d0a7221 */ /* 0x000fe20000000000 */
[----:B------:R-:W-:-:S04]  /*03c0*/  FADD R24, R24, R23 ;  /* 0x0000001718187221 */ /* 0x000fc80000000000 */
[----:B------:R-:W-:Y:S01]  /*03d0*/  FADD R5, R24, R5 ;  /* 0x0000000518057221 */ /* 0x000fe20000000000 */
[----:B------:R-:W-:-:S03]  /*03e0*/  FADD R21, R21, R18 ;  /* 0x0000001215157221 */ /* 0x000fc60000000000 */
[----:B------:R-:W-:Y:S02]  /*03f0*/  FMUL R11, R5, 0.25 ;  /* 0x3e800000050b7820 */ /* 0x000fe40000400000 */
[----:B------:R-:W1:Y:S01]  /*0400*/  LDC.64 R4, c[0x0][0x228] ;  /* 0x00008a00ff047b82 */ /* 0x000e620000000a00 */
[----:B------:R-:W-:Y:S01]  /*0410*/  FADD R10, R10, R21 ;  /* 0x000000150a0a7221 */ /* 0x000fe20000000000 */
[----:B------:R-:W-:-:S04]  /*0420*/  FADD R25, R25, R22 ;  /* 0x0000001619197221 */ /* 0x000fc80000000000 */
[----:B------:R-:W-:-:S04]  /*0430*/  FADD R10, R25, R10 ;  /* 0x0000000a190a7221 */ /* 0x000fc80000000000 */
[----:B------:R-:W-:Y:S01]  /*0440*/  FMUL R10, R10, 0.25 ;  /* 0x3e8000000a0a7820 */ /* 0x000fe20000400000 */
[----:B------:R-:W-:-:S03]  /*0450*/  FADD R15, R15, -R11 ;  /* 0x8000000b0f0f7221 */ /* 0x000fc60000000000 */
[--C-:B------:R-:W-:Y:S01]  /*0460*/  FADD R14, R14, -R10.reuse ;  /* 0x8000000a0e0e7221 */ /* 0x100fe20000000000 */
[--C-:B------:R-:W-:Y:S01]  /*0470*/  FADD R13, R13, -R10.reuse ;  /* 0x8000000a0d0d7221 */ /* 0x100fe20000000000 */
[--C-:B------:R-:W-:Y:S01]  /*0480*/  FADD R12, R12, -R11.reuse ;  /* 0x8000000b0c0c7221 */ /* 0x100fe20000000000 */
[----:B------:R-:W-:Y:S01]  /*0490*/  FMUL R15, R15, R15 ;  /* 0x0000000f0f0f7220 */ /* 0x000fe20000400000 */
[----:B------:R-:W-:Y:S01]  /*04a0*/  FMUL R14, R14, R14 ;  /* 0x0000000e0e0e7220 */ /* 0x000fe20000400000 */
[----:B------:R-:W-:Y:S01]  /*04b0*/  FADD R21, R21, -R10 ;  /* 0x8000000a15157221 */ /* 0x000fe20000000000 */
[----:B------:R-:W-:Y:S01]  /*04c0*/  FADD R6, R19, -R11 ;  /* 0x8000000b13067221 */ /* 0x000fe20000000000 */
[----:B------:R-:W-:Y:S01]  /*04d0*/  FFMA R15, R12, R12, R15 ;  /* 0x0000000c0c0f7223 */ /* 0x000fe2000000000f */
[----:B------:R-:W-:Y:S01]  /*04e0*/  FFMA R14, R13, R13, R14 ;  /* 0x0000000d0d0e7223 */ /* 0x000fe2000000000e */
[----:B0-----:R-:W-:-:S04]  /*04f0*/  IMAD.WIDE R2, R0, 0x4, R2 ;  /* 0x0000000400027825 */ /* 0x001fc800078e0202 */
[----:B------:R-:W-:Y:S01]  /*0500*/  FADD R25, R25, -R10 ;  /* 0x8000000a19197221 */ /* 0x000fe20000000000 */
[----:B------:R-:W-:Y:S01]  /*0510*/  FFMA R15, R6, R6, R15 ;  /* 0x00000006060f7223 */ /* 0x000fe2000000000f */
[----:B------:R-:W-:Y:S01]  /*0520*/  FFMA R14, R21, R21, R14 ;  /* 0x00000015150e7223 */ /* 0x000fe2000000000e */
[----:B------:R-:W-:Y:S01]  /*0530*/  FADD R24, R24, -R11 ;  /* 0x8000000b18187221 */ /* 0x000fe20000000000 */
[----:B------:R0:W-:Y:S01]  /*0540*/  @!P0 STG.E.64 desc[UR4][R2.64], R10 ;  /* 0x0000000a02008986 */ /* 0x0001e2000c101b04 */
[----:B-1----:R-:W-:-:S04]  /*0550*/  IMAD.WIDE R4, R0, 0x4, R4 ;  /* 0x0000000400047825 */ /* 0x002fc800078e0204 */
[----:B------:R-:W-:Y:S01]  /*0560*/  FFMA R14, R25, R25, R14 ;  /* 0x00000019190e7223 */ /* 0x000fe2000000000e */
[----:B------:R-:W-:Y:S01]  /*0570*/  FFMA R15, R24, R24, R15 ;  /* 0x00000018180f7223 */ /* 0x000fe2000000000f */
[----:B0-----:R-:W-:Y:S06]  /*0580*/  @P0 EXIT ;  /* 0x000000000000094d */ /* 0x001fec0003800000 */
[----:B------:R-:W-:Y:S01]  /*0590*/  FMUL R14, R14, 0.25 ;  /* 0x3e8000000e0e7820 */ /* 0x000fe20000400000 */
[----:B------:R-:W-:-:S05]  /*05a0*/  FMUL R15, R15, 0.25 ;  /* 0x3e8000000f0f7820 */ /* 0x000fca0000400000 */
[----:B------:R-:W-:Y:S01]  /*05b0*/  STG.E.64 desc[UR4][R4.64], R14 ;  /* 0x0000000e04007986 */ /* 0x000fe2000c101b04 */
[----:B------:R-:W-:Y:S05]  /*05c0*/  EXIT ;  /* 0x000000000000794d */ /* 0x000fea0003800000 */
.L_x_0:
[----:B------:R-:W-:-:S00]  /*05d0*/  BRA `(.L_x_0) ;  /* 0xfffffffc00fc7947 */ /* 0x000fc0000383ffff */
[----:B------:R-:W-:-:S00]  /*05e0*/  NOP ;  /* 0x0000000000007918 */ /* 0x000fc00000000000 */
        /* <DEDUP_REMOVED lines=9> */
.L_x_1:


//--------------------- .nv.constant0.triton_poi_fused_add_native_layer_norm_2 --------------------------
	.section	.nv.constant0.triton_poi_fused_add_native_layer_norm_2,"a",@progbits
	.sectionflags	@""
	.align	4
.nv.constant0.triton_poi_fused_add_native_layer_norm_2:
	.zero		564
